	.headerflags	@"EF_CUDA_TEXMODE_UNIFIED EF_CUDA_64BIT_ADDRESS EF_CUDA_ACCELERATORS EF_CUDA_SM90 EF_CUDA_VIRTUAL_SM(EF_CUDA_SM90)"
	.elftype	@"ET_EXEC"


//--------------------- .nv.info                  --------------------------
	.section	.nv.info,"",@"SHT_CUDA_INFO"
	.align	4


	//----- nvinfo : EIATTR_REGCOUNT
	.align		4
        /*0000*/ 	.byte	0x04, 0x2f
        /*0002*/ 	.short	(.L_1 - .L_0)
	.align		4
.L_0:
        /*0004*/ 	.word	index@(triton_poi_fused_convolution_div_max_pool2d_with_indices_relu_sub_39)
        /*0008*/ 	.word	0x0000001e


	//----- nvinfo : EIATTR_MIN_STACK_SIZE
	.align		4
.L_1:
        /*000c*/ 	.byte	0x04, 0x12
        /*000e*/ 	.short	(.L_3 - .L_2)
	.align		4
.L_2:
        /*0010*/ 	.word	index@(triton_poi_fused_convolution_div_max_pool2d_with_indices_relu_sub_39)
        /*0014*/ 	.word	0x00000000


	//----- nvinfo : EIATTR_FRAME_SIZE
	.align		4
.L_3:
        /*0018*/ 	.byte	0x04, 0x11
        /*001a*/ 	.short	(.L_5 - .L_4)
	.align		4
.L_4:
        /*001c*/ 	.word	index@(triton_poi_fused_convolution_div_max_pool2d_with_indices_relu_sub_39)
        /*0020*/ 	.word	0x00000000


	//----- nvinfo : EIATTR_MIN_STACK_SIZE
	.align		4
.L_5:
        /*0024*/ 	.byte	0x04, 0x12
        /*0026*/ 	.short	(.L_7 - .L_6)
	.align		4
.L_6:
        /*0028*/ 	.word	index@(triton_poi_fused_convolution_div_max_pool2d_with_indices_relu_sub_39)
        /*002c*/ 	.word	0x00000000
.L_7:


//--------------------- .nv.info.triton_poi_fused_convolution_div_max_pool2d_with_indices_relu_sub_39 --------------------------
	.section	.nv.info.triton_poi_fused_convolution_div_max_pool2d_with_indices_relu_sub_39,"",@"SHT_CUDA_INFO"
	.sectionflags	@""
	.align	4


	//----- nvinfo : EIATTR_CUDA_API_VERSION
	.align		4
        /*0000*/ 	.byte	0x04, 0x37
        /*0002*/ 	.short	(.L_9 - .L_8)
.L_8:
        /*0004*/ 	.word	0x0000007c


	//----- nvinfo : EIATTR_KPARAM_INFO
	.align		4
.L_9:
        /*0008*/ 	.byte	0x04, 0x17
        /*000a*/ 	.short	(.L_11 - .L_10)
.L_10:
        /*000c*/ 	.word	0x00000000
        /*0010*/ 	.short	0x0004
        /*0012*/ 	.short	0x001c
        /*0014*/ 	.byte	0x00, 0xf0, 0x11, 0x00


	//----- nvinfo : EIATTR_KPARAM_INFO
	.align		4
.L_11:
        /*0018*/ 	.byte	0x04, 0x17
        /*001a*/ 	.short	(.L_13 - .L_12)
.L_12:
        /*001c*/ 	.word	0x00000000
        /*0020*/ 	.short	0x0003
        /*0022*/ 	.short	0x0018
        /*0024*/ 	.byte	0x00, 0xf0, 0x11, 0x00


	//----- nvinfo : EIATTR_KPARAM_INFO
	.align		4
.L_13:
        /*0028*/ 	.byte	0x04, 0x17
        /*002a*/ 	.short	(.L_15 - .L_14)
.L_14:
        /*002c*/ 	.word	0x00000000
        /*0030*/ 	.short	0x0002
        /*0032*/ 	.short	0x0010
        /*0034*/ 	.byte	0x00, 0xf4, 0x21, 0x00


	//----- nvinfo : EIATTR_KPARAM_INFO
	.align		4
.L_15:
        /*0038*/ 	.byte	0x04, 0x17
        /*003a*/ 	.short	(.L_17 - .L_16)
.L_16:
        /*003c*/ 	.word	0x00000000
        /*0040*/ 	.short	0x0001
        /*0042*/ 	.short	0x0008
        /*0044*/ 	.byte	0x00, 0xf4, 0x21, 0x00


	//----- nvinfo : EIATTR_KPARAM_INFO
	.align		4
.L_17:
        /*0048*/ 	.byte	0x04, 0x17
        /*004a*/ 	.short	(.L_19 - .L_18)
.L_18:
        /*004c*/ 	.word	0x00000000
        /*0050*/ 	.short	0x0000
        /*0052*/ 	.short	0x0000
        /*0054*/ 	.byte	0x00, 0xf4, 0x21, 0x00


	//----- nvinfo : EIATTR_SPARSE_MMA_MASK
	.align		4
.L_19:
        /*0058*/ 	.byte	0x03, 0x50
        /*005a*/ 	.short	0x0000


	//----- nvinfo : EIATTR_MAXREG_COUNT
	.align		4
        /*005c*/ 	.byte	0x03, 0x1b
        /*005e*/ 	.short	0x00ff


	//----- nvinfo : EIATTR_EXIT_INSTR_OFFSETS
	.align		4
        /*0060*/ 	.byte	0x04, 0x1c
        /*0062*/ 	.short	(.L_21 - .L_20)


	//   ....[0]....
.L_20:
        /*0064*/ 	.word	0x00000810


	//   ....[1]....
        /*0068*/ 	.word	0x00000860


	//----- nvinfo : EIATTR_REQNTID
	.align		4
.L_21:
        /*006c*/ 	.byte	0x04, 0x10
        /*006e*/ 	.short	(.L_23 - .L_22)
.L_22:
        /*0070*/ 	.word	0x00000080
        /*0074*/ 	.word	0x00000001
        /*0078*/ 	.word	0x00000001


	//----- nvinfo : EIATTR_CBANK_PARAM_SIZE
	.align		4
.L_23:
        /*007c*/ 	.byte	0x03, 0x19
        /*007e*/ 	.short	0x0020


	//----- nvinfo : EIATTR_PARAM_CBANK
	.align		4
        /*0080*/ 	.byte	0x04, 0x0a
        /*0082*/ 	.short	(.L_25 - .L_24)
	.align		4
.L_24:
        /*0084*/ 	.word	index@(.nv.constant0.triton_poi_fused_convolution_div_max_pool2d_with_indices_relu_sub_39)
        /*0088*/ 	.short	0x0210
        /*008a*/ 	.short	0x0020


	//----- nvinfo : EIATTR_SW_WAR
	.align		4
.L_25:
        /*008c*/ 	.byte	0x04, 0x36
        /*008e*/ 	.short	(.L_27 - .L_26)
.L_26:
        /*0090*/ 	.word	0x00000008
.L_27:


//--------------------- .nv.callgraph             --------------------------
	.section	.nv.callgraph,"",@"SHT_CUDA_CALLGRAPH"
	.align	4
	.sectionentsize	8
	.align		4
        /*0000*/ 	.word	0x00000000
	.align		4
        /*0004*/ 	.word	0xffffffff
	.align		4
        /*0008*/ 	.word	0x00000000
	.align		4
        /*000c*/ 	.word	0xfffffffe
	.align		4
        /*0010*/ 	.word	0x00000000
	.align		4
        /*0014*/ 	.word	0xfffffffd
	.align		4
        /*0018*/ 	.word	0x00000000
	.align		4
        /*001c*/ 	.word	0xfffffffc


//--------------------- .text.triton_poi_fused_convolution_div_max_pool2d_with_indices_relu_sub_39 --------------------------
	.section	.text.triton_poi_fused_convolution_div_max_pool2d_with_indices_relu_sub_39,"ax",@progbits
	.sectionflags	@"SHF_BARRIERS=1"
	.align	128
        .global         triton_poi_fused_convolution_div_max_pool2d_with_indices_relu_sub_39
        .type           triton_poi_fused_convolution_div_max_pool2d_with_indices_relu_sub_39,@function
        .size           triton_poi_fused_convolution_div_max_pool2d_with_indices_relu_sub_39,(.L_x_1 - triton_poi_fused_convolution_div_max_pool2d_with_indices_relu_sub_39)
        .other          triton_poi_fused_convolution_div_max_pool2d_with_indices_relu_sub_39,@"STO_CUDA_ENTRY STV_DEFAULT"
triton_poi_fused_convolution_div_max_pool2d_with_indices_relu_sub_39:
.text.triton_poi_fused_convolution_div_max_pool2d_with_indices_relu_sub_39:
[----:B------:R-:W0:Y:S01]  /*0000*/  LDC R1, c[0x0][0x28] ;  /* 0x00000a00ff017b82 */ /* 0x000e220000000800 */
[----:B------:R-:W1:Y:S07]  /*0010*/  S2R R17, SR_TID.X ;  /* 0x0000000000117919 */ /* 0x000e6e0000002100 */
[----:B------:R-:W2:Y:S01]  /*0020*/  S2UR UR8, SR_CTAID.X ;  /* 0x00000000000879c3 */ /* 0x000ea20000002500 */
[----:B------:R-:W-:Y:S01]  /*0030*/  CS2R R14, SRZ ;  /* 0x00000000000e7805 */ /* 0x000fe2000001ff00 */
[----:B------:R-:W-:Y:S01]  /*0040*/  ULDC.64 UR6, c[0x0][0x208] ;  /* 0x0000820000067ab9 */ /* 0x000fe20000000a00 */
[----:B------:R-:W3:Y:S05]  /*0050*/  S2R R6, SR_CTAID.Y ;  /* 0x0000000000067919 */ /* 0x000eea0000002600 */
[----:B------:R-:W4:Y:S01]  /*0060*/  LDC.64 R4, c[0x0][0x210] ;  /* 0x00008400ff047b82 */ /* 0x000f220000000a00 */
[----:B--2---:R-:W-:-:S06]  /*0070*/  UISETP.GE.AND UP0, UPT, UR8, 0x40, UPT ;  /* 0x000000400800788c */ /* 0x004fcc000bf06270 */
[----:B------:R-:W-:Y:S01]  /*0080*/  PLOP3.LUT P0, PT, PT, PT, UP0, 0x80, 0x0 ;  /* 0x000000000000781c */ /* 0x000fe20003f0f008 */
[----:B-1----:R-:W-:Y:S01]  /*0090*/  IMAD.SHL.U32 R3, R17, 0x4, RZ ;  /* 0x0000000411037824 */ /* 0x002fe200078e00ff */
[----:B------:R-:W-:Y:S01]  /*00a0*/  PLOP3.LUT P1, PT, PT, PT, UP0, 0x80, 0x0 ;  /* 0x000000000000781c */ /* 0x000fe20003f2f008 */
[----:B---3--:R-:W-:-:S03]  /*00b0*/  IMAD.SHL.U32 R0, R6, 0x400, RZ ;  /* 0x0000040006007824 */ /* 0x008fc600078e00ff */
[----:B------:R-:W-:Y:S02]  /*00c0*/  LOP3.LUT R3, R3, 0x1fc, RZ, 0xc0, !PT ;  /* 0x000001fc03037812 */ /* 0x000fe400078ec0ff */
[----:B------:R-:W-:Y:S02]  /*00d0*/  SHF.R.S32.HI R11, RZ, 0x15, R6 ;  /* 0x00000015ff0b7819 */ /* 0x000fe40000011406 */
[----:B------:R-:W-:Y:S02]  /*00e0*/  LOP3.LUT R2, R0, R3, RZ, 0xfc, !PT ;  /* 0x0000000300027212 */ /* 0x000fe400078efcff */
[----:B------:R-:W-:Y:S02]  /*00f0*/  SGXT R11, R11, 0x1 ;  /* 0x000000010b0b781a */ /* 0x000fe40000000200 */
[----:B------:R-:W-:Y:S02]  /*0100*/  SHF.R.S32.HI R7, RZ, 0x1f, R2 ;  /* 0x0000001fff077819 */ /* 0x000fe40000011402 */
[----:B------:R-:W-:-:S02]  /*0110*/  LEA.HI R11, R11, R2, RZ, 0x9 ;  /* 0x000000020b0b7211 */ /* 0x000fc400078f48ff */
[----:B------:R-:W-:Y:S02]  /*0120*/  LEA.HI R8, R7, R2, RZ, 0x9 ;  /* 0x0000000207087211 */ /* 0x000fe400078f48ff */
[----:B------:R-:W1:Y:S01]  /*0130*/  LDC.64 R6, c[0x0][0x218] ;  /* 0x00008600ff067b82 */ /* 0x000e620000000a00 */
[----:B------:R-:W-:Y:S02]  /*0140*/  LEA R10, R11, 0x8000, 0x6 ;  /* 0x000080000b0a7811 */ /* 0x000fe400078e30ff */
[C---:B------:R-:W-:Y:S01]  /*0150*/  LOP3.LUT R9, R8.reuse, 0xfffffe00, RZ, 0xc0, !PT ;  /* 0xfffffe0008097812 */ /* 0x040fe200078ec0ff */
[----:B------:R-:W-:Y:S01]  /*0160*/  IMAD.SHL.U32 R8, R8, 0x40, RZ ;  /* 0x0000004008087824 */ /* 0x000fe200078e00ff */
[----:B------:R-:W-:-:S03]  /*0170*/  LOP3.LUT R13, R10, 0xffff8000, RZ, 0xc0, !PT ;  /* 0xffff80000a0d7812 */ /* 0x000fc600078ec0ff */
[----:B------:R-:W-:Y:S01]  /*0180*/  IMAD.IADD R9, R2, 0x1, -R9 ;  /* 0x0000000102097824 */ /* 0x000fe200078e0a09 */
[----:B------:R-:W-:Y:S01]  /*0190*/  LOP3.LUT R11, R8, 0xffff8000, RZ, 0xc0, !PT ;  /* 0xffff8000080b7812 */ /* 0x000fe200078ec0ff */
[----:B------:R-:W-:-:S04]  /*01a0*/  IMAD.U32 R2, RZ, RZ, UR8 ;  /* 0x00000008ff027e24 */ /* 0x000fc8000f8e00ff */
[----:B------:R-:W-:-:S04]  /*01b0*/  IMAD R2, R2, 0x200, R9 ;  /* 0x0000020002027824 */ /* 0x000fc800078e0209 */
[C---:B------:R-:W-:Y:S02]  /*01c0*/  IMAD.IADD R13, R2.reuse, 0x1, R13 ;  /* 0x00000001020d7824 */ /* 0x040fe400078e020d */
[----:B------:R-:W-:Y:S02]  /*01d0*/  IMAD.IADD R11, R2, 0x1, R11 ;  /* 0x00000001020b7824 */ /* 0x000fe400078e020b */
[----:B----4-:R-:W-:Y:S01]  /*01e0*/  IMAD.WIDE R20, R13, 0x4, R4 ;  /* 0x000000040d147825 */ /* 0x010fe200078e0204 */
[----:B------:R-:W-:-:S03]  /*01f0*/  CS2R R12, SRZ ;  /* 0x00000000000c7805 */ /* 0x000fc6000001ff00 */
[----:B-1----:R-:W-:Y:S01]  /*0200*/  IMAD.WIDE R8, R9, 0x4, R6 ;  /* 0x0000000409087825 */ /* 0x002fe200078e0206 */
[----:B------:R-:W-:-:S03]  /*0210*/  CS2R R6, SRZ ;  /* 0x0000000000067805 */ /* 0x000fc6000001ff00 */
[----:B------:R-:W-:Y:S01]  /*0220*/  IMAD.WIDE R18, R11, 0x4, R4 ;  /* 0x000000040b127825 */ /* 0x000fe200078e0204 */
[----:B------:R-:W-:Y:S01]  /*0230*/  CS2R R4, SRZ ;  /* 0x0000000000047805 */ /* 0x000fe2000001ff00 */
[----:B------:R-:W2:Y:S04]  /*0240*/  LDG.E.EL.128 R8, desc[UR6][R8.64] ;  /* 0x0000000608087981 */ /* 0x000ea8000c2e1d00 */
[----:B------:R-:W2:Y:S04]  /*0250*/  @!P0 LDG.E.EL.128 R12, desc[UR6][R18.64] ;  /* 0x00000006120c8981 */ /* 0x000ea8000c2e1d00 */
[----:B------:R-:W3:Y:S01]  /*0260*/  @!P1 LDG.E.EL.128 R4, desc[UR6][R20.64] ;  /* 0x0000000614049981 */ /* 0x000ee2000c2e1d00 */
[----:B------:R-:W1:Y:S01]  /*0270*/  S2UR UR5, SR_CgaCtaId ;  /* 0x00000000000579c3 */ /* 0x000e620000008800 */
[----:B------:R-:W-:Y:S01]  /*0280*/  UMOV UR4, 0x400 ;  /* 0x0000040000047882 */ /* 0x000fe20000000000 */
[----:B------:R-:W4:Y:S01]  /*0290*/  S2R R2, SR_TID.X ;  /* 0x0000000000027919 */ /* 0x000f220000002100 */
[----:B-1----:R-:W-:Y:S01]  /*02a0*/  UPRMT UR4, UR5, 0x654, UR4 ;  /* 0x0000065405047896 */ /* 0x002fe20008000004 */
[----:B--2---:R-:W-:Y:S01]  /*02b0*/  FSETP.GEU.AND P0, PT, R12, -R8, PT ;  /* 0x800000080c00720b */ /* 0x004fe20003f0e000 */
[----:B------:R-:W-:Y:S01]  /*02c0*/  FADD R12, R8, R12 ;  /* 0x0000000c080c7221 */ /* 0x000fe20000000000 */
[-C--:B------:R-:W-:Y:S01]  /*02d0*/  FSETP.GEU.AND P4, PT, R14, -R10.reuse, PT ;  /* 0x8000000a0e00720b */ /* 0x080fe20003f8e000 */
[----:B------:R-:W-:Y:S01]  /*02e0*/  FADD R14, R10, R14 ;  /* 0x0000000e0a0e7221 */ /* 0x000fe20000000000 */
[----:B---3--:R-:W-:Y:S01]  /*02f0*/  FSETP.GEU.AND P2, PT, R6, -R10, PT ;  /* 0x8000000a0600720b */ /* 0x008fe20003f4e000 */
[----:B------:R-:W-:Y:S01]  /*0300*/  FADD R6, R10, R6 ;  /* 0x000000060a067221 */ /* 0x000fe20000000000 */
[----:B------:R-:W-:-:S02]  /*0310*/  LEA R10, R3, UR4, 0x3 ;  /* 0x00000004030a7c11 */ /* 0x000fc4000f8e18ff */
[----:B------:R-:W-:Y:S02]  /*0320*/  FSEL R3, R12, RZ, P0 ;  /* 0x000000ff0c037208 */ /* 0x000fe40000000000 */
[----:B------:R-:W-:Y:S01]  /*0330*/  FSETP.GEU.AND P0, PT, R7, -R11, PT ;  /* 0x8000000b0700720b */ /* 0x000fe20003f0e000 */
[----:B------:R-:W-:Y:S01]  /*0340*/  FADD R7, R11, R7 ;  /* 0x000000070b077221 */ /* 0x000fe20000000000 */
[----:B------:R-:W-:Y:S01]  /*0350*/  FSETP.GEU.AND P3, PT, R13, -R9, PT ;  /* 0x800000090d00720b */ /* 0x000fe20003f6e000 */
[----:B------:R-:W-:Y:S01]  /*0360*/  FADD R13, R9, R13 ;  /* 0x0000000d090d7221 */ /* 0x000fe20000000000 */
[----:B------:R-:W-:Y:S01]  /*0370*/  FSETP.GEU.AND P5, PT, R15, -R11, PT ;  /* 0x8000000b0f00720b */ /* 0x000fe20003fae000 */
[----:B------:R-:W-:Y:S01]  /*0380*/  FADD R11, R11, R15 ;  /* 0x0000000f0b0b7221 */ /* 0x000fe20000000000 */
[----:B------:R-:W-:Y:S02]  /*0390*/  FSEL R23, R14, RZ, P4 ;  /* 0x000000ff0e177208 */ /* 0x000fe40002000000 */
[----:B------:R-:W-:-:S02]  /*03a0*/  FSEL R13, R13, RZ, P3 ;  /* 0x000000ff0d0d7208 */ /* 0x000fc40001800000 */
[----:B------:R-:W-:Y:S01]  /*03b0*/  FSEL R25, R11, RZ, P5 ;  /* 0x000000ff0b197208 */ /* 0x000fe20002800000 */
[----:B------:R1:W-:Y:S04]  /*03c0*/  STS [R10], R3 ;  /* 0x000000030a007388 */ /* 0x0003e80000000800 */
[----:B------:R-:W-:Y:S04]  /*03d0*/  STS [R10+0x8], R13 ;  /* 0x0000080d0a007388 */ /* 0x000fe80000000800 */
[----:B------:R2:W-:Y:S04]  /*03e0*/  STS [R10+0x10], R23 ;  /* 0x000010170a007388 */ /* 0x0005e80000000800 */
[----:B------:R3:W-:Y:S01]  /*03f0*/  STS [R10+0x18], R25 ;  /* 0x000018190a007388 */ /* 0x0007e20000000800 */
[----:B------:R-:W-:-:S02]  /*0400*/  LOP3.LUT R15, R17, 0x7f, RZ, 0xc0, !PT ;  /* 0x0000007f110f7812 */ /* 0x000fc400078ec0ff */
[----:B------:R-:W-:Y:S01]  /*0410*/  FSETP.GEU.AND P1, PT, R5, -R9, PT ;  /* 0x800000090500720b */ /* 0x000fe20003f2e000 */
[----:B------:R-:W-:Y:S01]  /*0420*/  FADD R5, R9, R5 ;  /* 0x0000000509057221 */ /* 0x000fe20000000000 */
[----:B----4-:R-:W-:Y:S02]  /*0430*/  LOP3.LUT R14, R2, 0x7f, RZ, 0xc0, !PT ;  /* 0x0000007f020e7812 */ /* 0x010fe400078ec0ff */
[C---:B------:R-:W-:Y:S02]  /*0440*/  LOP3.LUT R2, R15.reuse, 0x80, RZ, 0xfc, !PT ;  /* 0x000000800f027812 */ /* 0x040fe400078efcff */
[C---:B------:R-:W-:Y:S02]  /*0450*/  LOP3.LUT R9, R15.reuse, 0x100, RZ, 0xfc, !PT ;  /* 0x000001000f097812 */ /* 0x040fe400078efcff */
[----:B------:R-:W-:Y:S02]  /*0460*/  LOP3.LUT R11, R15, 0x180, RZ, 0xfc, !PT ;  /* 0x000001800f0b7812 */ /* 0x000fe400078efcff */
[----:B------:R-:W-:Y:S01]  /*0470*/  FSETP.GEU.AND P3, PT, R4, -R8, PT ;  /* 0x800000080400720b */ /* 0x000fe20003f6e000 */
[----:B------:R-:W-:Y:S01]  /*0480*/  FADD R8, R8, R4 ;  /* 0x0000000408087221 */ /* 0x000fe20000000000 */
[----:B------:R-:W-:Y:S01]  /*0490*/  LEA R14, R14, UR4, 0x3 ;  /* 0x000000040e0e7c11 */ /* 0x000fe2000f8e18ff */
[----:B------:R-:W-:Y:S01]  /*04a0*/  BAR.SYNC.DEFER_BLOCKING 0x0 ;  /* 0x0000000000007b1d */ /* 0x000fe20000010000 */
[----:B------:R-:W-:-:S02]  /*04b0*/  LEA R16, R2, UR4, 0x3 ;  /* 0x0000000402107c11 */ /* 0x000fc4000f8e18ff */
[----:B------:R-:W-:Y:S02]  /*04c0*/  LEA R18, R9, UR4, 0x3 ;  /* 0x0000000409127c11 */ /* 0x000fe4000f8e18ff */
[----:B------:R-:W-:-:S03]  /*04d0*/  LEA R4, R11, UR4, 0x3 ;  /* 0x000000040b047c11 */ /* 0x000fc6000f8e18ff */
[----:B-1----:R-:W1:Y:S01]  /*04e0*/  LDC.64 R2, c[0x0][0x220] ;  /* 0x00008800ff027b82 */ /* 0x002e620000000a00 */
[----:B--2---:R-:W-:Y:S02]  /*04f0*/  FSEL R23, R5, RZ, P1 ;  /* 0x000000ff05177208 */ /* 0x004fe40000800000 */
[----:B---3--:R-:W-:Y:S01]  /*0500*/  FSEL R25, R6, RZ, P2 ;  /* 0x000000ff06197208 */ /* 0x008fe20001000000 */
[----:B------:R-:W2:Y:S04]  /*0510*/  LDS R21, [R14] ;  /* 0x000000000e157984 */ /* 0x000ea80000000800 */
[----:B------:R-:W3:Y:S04]  /*0520*/  LDS R19, [R16] ;  /* 0x0000000010137984 */ /* 0x000ee80000000800 */
[----:B------:R-:W4:Y:S04]  /*0530*/  LDS R6, [R18] ;  /* 0x0000000012067984 */ /* 0x000f280000000800 */
[----:B------:R-:W5:Y:S01]  /*0540*/  LDS R5, [R4] ;  /* 0x0000000004057984 */ /* 0x000f620000000800 */
[----:B------:R-:W-:Y:S01]  /*0550*/  BAR.SYNC.DEFER_BLOCKING 0x0 ;  /* 0x0000000000007b1d */ /* 0x000fe20000010000 */
[----:B------:R-:W-:-:S02]  /*0560*/  FSEL R13, R8, RZ, P3 ;  /* 0x000000ff080d7208 */ /* 0x000fc40001800000 */
[----:B------:R-:W-:-:S03]  /*0570*/  FSEL R27, R7, RZ, P0 ;  /* 0x000000ff071b7208 */ /* 0x000fc60000000000 */
[----:B------:R1:W-:Y:S04]  /*0580*/  STS [R10], R13 ;  /* 0x0000000d0a007388 */ /* 0x0003e80000000800 */
[----:B------:R-:W-:Y:S04]  /*0590*/  STS [R10+0x8], R23 ;  /* 0x000008170a007388 */ /* 0x000fe80000000800 */
[----:B------:R-:W-:Y:S04]  /*05a0*/  STS [R10+0x10], R25 ;  /* 0x000010190a007388 */ /* 0x000fe80000000800 */
[----:B------:R1:W-:Y:S01]  /*05b0*/  STS [R10+0x18], R27 ;  /* 0x0000181b0a007388 */ /* 0x0003e20000000800 */
[----:B------:R-:W-:Y:S01]  /*05c0*/  BAR.SYNC.DEFER_BLOCKING 0x0 ;  /* 0x0000000000007b1d */ /* 0x000fe20000010000 */
[----:B------:R-:W-:-:S02]  /*05d0*/  LOP3.LUT R17, R0, 0x7f, R17, 0xf8, !PT ;  /* 0x0000007f00117812 */ /* 0x000fc400078ef811 */
[----:B------:R-:W-:Y:S02]  /*05e0*/  PLOP3.LUT P0, PT, PT, PT, UP0, 0x80, 0x0 ;  /* 0x000000000000781c */ /* 0x000fe40003f0f008 */
[----:B------:R-:W-:Y:S02]  /*05f0*/  LOP3.LUT R11, R0, 0x80, R15, 0xfe, !PT ;  /* 0x00000080000b7812 */ /* 0x000fe400078efe0f */
[----:B------:R-:W-:Y:S02]  /*0600*/  PLOP3.LUT P1, PT, PT, PT, UP0, 0x80, 0x0 ;  /* 0x000000000000781c */ /* 0x000fe40003f2f008 */
[----:B------:R-:W-:Y:S01]  /*0610*/  LEA R17, R17, UR8, 0x6 ;  /* 0x0000000811117c11 */ /* 0x000fe2000f8e30ff */
[----:B------:R1:W4:Y:S04]  /*0620*/  LDS R9, [R14] ;  /* 0x000000000e097984 */ /* 0x0003280000000800 */
[----:B------:R-:W5:Y:S04]  /*0630*/  LDS R8, [R16] ;  /* 0x0000000010087984 */ /* 0x000f680000000800 */
[----:B------:R-:W5:Y:S01]  /*0640*/  LDS R7, [R18] ;  /* 0x0000000012077984 */ /* 0x000f620000000800 */
[----:B01----:R-:W-:Y:S01]  /*0650*/  LEA R13, R11, UR8, 0x6 ;  /* 0x000000080b0d7c11 */ /* 0x003fe2000f8e30ff */
[----:B------:R-:W-:-:S04]  /*0660*/  IMAD.WIDE R10, R17, 0x4, R2 ;  /* 0x00000004110a7825 */ /* 0x000fc800078e0202 */
[----:B------:R-:W-:Y:S01]  /*0670*/  IMAD.WIDE R12, R13, 0x4, R2 ;  /* 0x000000040d0c7825 */ /* 0x000fe200078e0202 */
[----:B------:R-:W-:Y:S01]  /*0680*/  LOP3.LUT R14, R0, 0x100, R15, 0xfe, !PT ;  /* 0x00000100000e7812 */ /* 0x000fe200078efe0f */
[----:B--2---:R0:W-:Y:S01]  /*0690*/  @!P0 STG.E desc[UR6][R10.64], R21 ;  /* 0x000000150a008986 */ /* 0x0041e2000c101906 */
[----:B------:R-:W-:Y:S02]  /*06a0*/  LOP3.LUT R0, R0, 0x180, R15, 0xfe, !PT ;  /* 0x0000018000007812 */ /* 0x000fe400078efe0f */
[----:B------:R-:W-:Y:S01]  /*06b0*/  PLOP3.LUT P0, PT, PT, PT, UP0, 0x80, 0x0 ;  /* 0x000000000000781c */ /* 0x000fe20003f0f008 */
[----:B---3--:R1:W-:Y:S01]  /*06c0*/  @!P1 STG.E desc[UR6][R12.64], R19 ;  /* 0x000000130c009986 */ /* 0x0083e2000c101906 */
[----:B------:R-:W-:Y:S02]  /*06d0*/  PLOP3.LUT P1, PT, PT, PT, UP0, 0x80, 0x0 ;  /* 0x000000000000781c */ /* 0x000fe40003f2f008 */
[----:B------:R-:W-:Y:S02]  /*06e0*/  PLOP3.LUT P2, PT, PT, PT, UP0, 0x80, 0x0 ;  /* 0x000000000000781c */ /* 0x000fe40003f4f008 */
[----:B------:R-:W-:-:S02]  /*06f0*/  PLOP3.LUT P3, PT, PT, PT, UP0, 0x80, 0x0 ;  /* 0x000000000000781c */ /* 0x000fc40003f6f008 */
[----:B------:R-:W-:Y:S02]  /*0700*/  LEA R15, R14, UR8, 0x6 ;  /* 0x000000080e0f7c11 */ /* 0x000fe4000f8e30ff */
[----:B------:R-:W-:Y:S02]  /*0710*/  PLOP3.LUT P4, PT, PT, PT, UP0, 0x80, 0x0 ;  /* 0x000000000000781c */ /* 0x000fe40003f8f008 */
[----:B------:R-:W-:Y:S01]  /*0720*/  LEA R23, R0, UR8, 0x6 ;  /* 0x0000000800177c11 */ /* 0x000fe2000f8e30ff */
[C---:B------:R-:W-:Y:S01]  /*0730*/  VIADD R25, R17.reuse, 0x8000 ;  /* 0x0000800011197836 */ /* 0x040fe20000000000 */
[----:B------:R-:W-:Y:S01]  /*0740*/  PLOP3.LUT P5, PT, PT, PT, UP0, 0x40, 0x0 ;  /* 0x000000000000781c */ /* 0x000fe20003fae808 */
[C---:B0-----:R-:W-:Y:S02]  /*0750*/  VIADD R21, R17.reuse, 0xa000 ;  /* 0x0000a00011157836 */ /* 0x041fe40000000000 */
[----:B------:R-:W-:Y:S02]  /*0760*/  VIADD R27, R17, 0xc000 ;  /* 0x0000c000111b7836 */ /* 0x000fe40000000000 */
[----:B------:R-:W-:-:S04]  /*0770*/  IMAD.WIDE R10, R15, 0x4, R2 ;  /* 0x000000040f0a7825 */ /* 0x000fc800078e0202 */
[--C-:B-1----:R-:W-:Y:S01]  /*0780*/  IMAD.WIDE R12, R23, 0x4, R2.reuse ;  /* 0x00000004170c7825 */ /* 0x102fe200078e0202 */
[----:B----4-:R0:W-:Y:S03]  /*0790*/  @!P0 STG.E desc[UR6][R10.64], R6 ;  /* 0x000000060a008986 */ /* 0x0101e6000c101906 */
[--C-:B------:R-:W-:Y:S01]  /*07a0*/  IMAD.WIDE R14, R25, 0x4, R2.reuse ;  /* 0x00000004190e7825 */ /* 0x100fe200078e0202 */
[----:B-----5:R0:W-:Y:S03]  /*07b0*/  @!P1 STG.E desc[UR6][R12.64], R5 ;  /* 0x000000050c009986 */ /* 0x0201e6000c101906 */
[--C-:B------:R-:W-:Y:S01]  /*07c0*/  IMAD.WIDE R18, R21, 0x4, R2.reuse ;  /* 0x0000000415127825 */ /* 0x100fe200078e0202 */
[----:B------:R0:W-:Y:S03]  /*07d0*/  @!P2 STG.E desc[UR6][R14.64], R9 ;  /* 0x000000090e00a986 */ /* 0x0001e6000c101906 */
[----:B------:R-:W-:Y:S01]  /*07e0*/  IMAD.WIDE R20, R27, 0x4, R2 ;  /* 0x000000041b147825 */ /* 0x000fe200078e0202 */
[----:B------:R0:W-:Y:S04]  /*07f0*/  @!P3 STG.E desc[UR6][R18.64], R8 ;  /* 0x000000081200b986 */ /* 0x0001e8000c101906 */
[----:B------:R0:W-:Y:S02]  /*0800*/  @!P4 STG.E desc[UR6][R20.64], R7 ;  /* 0x000000071400c986 */ /* 0x0001e4000c101906 */
[----:B0-----:R-:W-:Y:S05]  /*0810*/  @!P5 EXIT ;  /* 0x000000000000d94d */ /* 0x001fea0003800000 */
[----:B0-----:R-:W0:Y:S01]  /*0820*/  LDS R5, [R4] ;  /* 0x0000000004057984 */ /* 0x001e220000000800 */
[----:B------:R-:W-:-:S04]  /*0830*/  VIADD R17, R17, 0xe000 ;  /* 0x0000e00011117836 */ /* 0x000fc80000000000 */
[----:B------:R-:W-:-:S05]  /*0840*/  IMAD.WIDE R2, R17, 0x4, R2 ;  /* 0x0000000411027825 */ /* 0x000fca00078e0202 */
[----:B0-----:R-:W-:Y:S01]  /*0850*/  STG.E desc[UR6][R2.64], R5 ;  /* 0x0000000502007986 */ /* 0x001fe2000c101906 */
[----:B------:R-:W-:Y:S05]  /*0860*/  EXIT ;  /* 0x000000000000794d */ /* 0x000fea0003800000 */
.L_x_0:
[----:B------:R-:W-:-:S00]  /*0870*/  BRA `(.L_x_0) ;  /* 0xfffffffc00fc7947 */ /* 0x000fc0000383ffff */
[----:B------:R-:W-:-:S00]  /*0880*/  NOP ;  /* 0x0000000000007918 */ /* 0x000fc00000000000 */
[----:B------:R-:W-:-:S00]  /*0890*/  NOP ;  /* 0x0000000000007918 */ /* 0x000fc00000000000 */
[----:B------:R-:W-:-:S00]  /*08a0*/  NOP ;  /* 0x0000000000007918 */ /* 0x000fc00000000000 */
[----:B------:R-:W-:-:S00]  /*08b0*/  NOP ;  /* 0x0000000000007918 */ /* 0x000fc00000000000 */
[----:B------:R-:W-:-:S00]  /*08c0*/  NOP ;  /* 0x0000000000007918 */ /* 0x000fc00000000000 */
[----:B------:R-:W-:-:S00]  /*08d0*/  NOP ;  /* 0x0000000000007918 */ /* 0x000fc00000000000 */
[----:B------:R-:W-:-:S00]  /*08e0*/  NOP ;  /* 0x0000000000007918 */ /* 0x000fc00000000000 */
[----:B------:R-:W-:-:S00]  /*08f0*/  NOP ;  /* 0x0000000000007918 */ /* 0x000fc00000000000 */
.L_x_1:


//--------------------- .nv.shared.triton_poi_fused_convolution_div_max_pool2d_with_indices_relu_sub_39 --------------------------
	.section	.nv.shared.triton_poi_fused_convolution_div_max_pool2d_with_indices_relu_sub_39,"aw",@nobits
	.sectionflags	@""
	.align	16
	.zero		1024


//--------------------- .nv.constant0.triton_poi_fused_convolution_div_max_pool2d_with_indices_relu_sub_39 --------------------------
	.section	.nv.constant0.triton_poi_fused_convolution_div_max_pool2d_with_indices_relu_sub_39,"a",@progbits
	.sectionflags	@""
	.align	4
.nv.constant0.triton_poi_fused_convolution_div_max_pool2d_with_indices_relu_sub_39:
	.zero		560
